//
// Generated by NVIDIA NVVM Compiler
//
// Compiler Build ID: CL-36424714
// Cuda compilation tools, release 13.0, V13.0.88
// Based on NVVM 20.0.0
//

.version 9.0
.target sm_100
.address_size 64

	// .globl	_Z9sgemv_k32PfS_S_ii

.visible .entry _Z9sgemv_k32PfS_S_ii(
	.param .u64 .ptr .align 1 _Z9sgemv_k32PfS_S_ii_param_0,
	.param .u64 .ptr .align 1 _Z9sgemv_k32PfS_S_ii_param_1,
	.param .u64 .ptr .align 1 _Z9sgemv_k32PfS_S_ii_param_2,
	.param .u32 _Z9sgemv_k32PfS_S_ii_param_3,
	.param .u32 _Z9sgemv_k32PfS_S_ii_param_4
)
{
	.reg .pred 	%p<31>;
	.reg .b32 	%r<77>;
	.reg .b32 	%f<138>;
	.reg .b64 	%rd<69>;

	ld.param.u64 	%rd4, [_Z9sgemv_k32PfS_S_ii_param_0];
	ld.param.u64 	%rd5, [_Z9sgemv_k32PfS_S_ii_param_1];
	ld.param.u64 	%rd3, [_Z9sgemv_k32PfS_S_ii_param_2];
	ld.param.u32 	%r37, [_Z9sgemv_k32PfS_S_ii_param_3];
	ld.param.u32 	%r36, [_Z9sgemv_k32PfS_S_ii_param_4];
	cvta.to.global.u64 	%rd1, %rd5;
	cvta.to.global.u64 	%rd2, %rd4;
	mov.u32 	%r38, %tid.x;
	and.b32  	%r1, %r38, 31;
	mov.u32 	%r2, %ctaid.x;
	setp.ge.s32 	%p1, %r2, %r37;
	@%p1 bra 	$L__BB0_45;
	setp.lt.s32 	%p2, %r36, 1;
	mov.f32 	%f137, 0f00000000;
	@%p2 bra 	$L__BB0_43;
	add.s32 	%r3, %r36, 31;
	shr.u32 	%r4, %r3, 5;
	mul.lo.s32 	%r5, %r36, %r2;
	and.b32  	%r6, %r4, 7;
	setp.lt.u32 	%p3, %r36, 225;
	mov.f32 	%f137, 0f00000000;
	mov.b32 	%r71, 0;
	@%p3 bra 	$L__BB0_21;
	and.b32  	%r71, %r4, 67108856;
	and.b32  	%r41, %r4, 67108856;
	neg.s32 	%r76, %r41;
	or.b32  	%r75, %r1, 128;
	add.s32 	%r74, %r5, %r1;
	mov.f32 	%f137, 0f00000000;
$L__BB0_4:
	.pragma "nounroll";
	add.s32 	%r26, %r75, -128;
	setp.ge.s32 	%p4, %r26, %r36;
	mov.f32 	%f129, 0f00000000;
	@%p4 bra 	$L__BB0_6;
	mul.wide.u32 	%rd6, %r74, 4;
	add.s64 	%rd7, %rd2, %rd6;
	ld.global.f32 	%f60, [%rd7];
	mul.wide.u32 	%rd8, %r26, 4;
	add.s64 	%rd9, %rd1, %rd8;
	ld.global.f32 	%f61, [%rd9];
	mul.f32 	%f129, %f60, %f61;
$L__BB0_6:
	add.f32 	%f31, %f137, %f129;
	add.s32 	%r27, %r75, -96;
	setp.ge.s32 	%p5, %r27, %r36;
	mov.f32 	%f130, 0f00000000;
	@%p5 bra 	$L__BB0_8;
	add.s32 	%r42, %r74, 32;
	mul.wide.u32 	%rd10, %r42, 4;
	add.s64 	%rd11, %rd2, %rd10;
	ld.global.f32 	%f63, [%rd11];
	mul.wide.u32 	%rd12, %r27, 4;
	add.s64 	%rd13, %rd1, %rd12;
	ld.global.f32 	%f64, [%rd13];
	mul.f32 	%f130, %f63, %f64;
$L__BB0_8:
	add.f32 	%f34, %f31, %f130;
	add.s32 	%r28, %r75, -64;
	setp.ge.s32 	%p6, %r28, %r36;
	mov.f32 	%f131, 0f00000000;
	@%p6 bra 	$L__BB0_10;
	add.s32 	%r43, %r74, 64;
	mul.wide.u32 	%rd14, %r43, 4;
	add.s64 	%rd15, %rd2, %rd14;
	ld.global.f32 	%f66, [%rd15];
	mul.wide.u32 	%rd16, %r28, 4;
	add.s64 	%rd17, %rd1, %rd16;
	ld.global.f32 	%f67, [%rd17];
	mul.f32 	%f131, %f66, %f67;
$L__BB0_10:
	add.f32 	%f37, %f34, %f131;
	add.s32 	%r29, %r75, -32;
	setp.ge.s32 	%p7, %r29, %r36;
	mov.f32 	%f132, 0f00000000;
	@%p7 bra 	$L__BB0_12;
	add.s32 	%r44, %r74, 96;
	mul.wide.u32 	%rd18, %r44, 4;
	add.s64 	%rd19, %rd2, %rd18;
	ld.global.f32 	%f69, [%rd19];
	mul.wide.u32 	%rd20, %r29, 4;
	add.s64 	%rd21, %rd1, %rd20;
	ld.global.f32 	%f70, [%rd21];
	mul.f32 	%f132, %f69, %f70;
$L__BB0_12:
	add.f32 	%f40, %f37, %f132;
	add.s32 	%r30, %r75, 96;
	setp.ge.s32 	%p8, %r75, %r36;
	mov.f32 	%f133, 0f00000000;
	@%p8 bra 	$L__BB0_14;
	add.s32 	%r45, %r74, 128;
	mul.wide.u32 	%rd22, %r45, 4;
	add.s64 	%rd23, %rd2, %rd22;
	ld.global.f32 	%f72, [%rd23];
	mul.wide.u32 	%rd24, %r75, 4;
	add.s64 	%rd25, %rd1, %rd24;
	ld.global.f32 	%f73, [%rd25];
	mul.f32 	%f133, %f72, %f73;
$L__BB0_14:
	add.f32 	%f43, %f40, %f133;
	add.s32 	%r31, %r75, 32;
	setp.ge.s32 	%p9, %r31, %r36;
	mov.f32 	%f134, 0f00000000;
	@%p9 bra 	$L__BB0_16;
	add.s32 	%r46, %r74, 160;
	mul.wide.u32 	%rd26, %r46, 4;
	add.s64 	%rd27, %rd2, %rd26;
	ld.global.f32 	%f75, [%rd27];
	mul.wide.u32 	%rd28, %r31, 4;
	add.s64 	%rd29, %rd1, %rd28;
	ld.global.f32 	%f76, [%rd29];
	mul.f32 	%f134, %f75, %f76;
$L__BB0_16:
	add.f32 	%f46, %f43, %f134;
	add.s32 	%r32, %r75, 64;
	setp.ge.s32 	%p10, %r32, %r36;
	mov.f32 	%f135, 0f00000000;
	@%p10 bra 	$L__BB0_18;
	add.s32 	%r47, %r74, 192;
	mul.wide.u32 	%rd30, %r47, 4;
	add.s64 	%rd31, %rd2, %rd30;
	ld.global.f32 	%f78, [%rd31];
	mul.wide.u32 	%rd32, %r32, 4;
	add.s64 	%rd33, %rd1, %rd32;
	ld.global.f32 	%f79, [%rd33];
	mul.f32 	%f135, %f78, %f79;
$L__BB0_18:
	add.f32 	%f49, %f46, %f135;
	setp.ge.s32 	%p11, %r30, %r36;
	mov.f32 	%f136, 0f00000000;
	@%p11 bra 	$L__BB0_20;
	add.s32 	%r48, %r74, 224;
	mul.wide.u32 	%rd34, %r48, 4;
	add.s64 	%rd35, %rd2, %rd34;
	ld.global.f32 	%f81, [%rd35];
	mul.wide.u32 	%rd36, %r30, 4;
	add.s64 	%rd37, %rd1, %rd36;
	ld.global.f32 	%f82, [%rd37];
	mul.f32 	%f136, %f81, %f82;
$L__BB0_20:
	add.f32 	%f137, %f49, %f136;
	add.s32 	%r76, %r76, 8;
	add.s32 	%r75, %r75, 256;
	add.s32 	%r74, %r74, 256;
	setp.eq.s32 	%p12, %r76, 0;
	@%p12 bra 	$L__BB0_21;
	bra.uni 	$L__BB0_4;
$L__BB0_21:
	setp.eq.s32 	%p13, %r6, 0;
	@%p13 bra 	$L__BB0_43;
	setp.lt.u32 	%p14, %r6, 4;
	@%p14 bra 	$L__BB0_32;
	shl.b32 	%r49, %r71, 5;
	or.b32  	%r12, %r49, %r1;
	setp.ge.s32 	%p15, %r12, %r36;
	mov.f32 	%f117, 0f00000000;
	@%p15 bra 	$L__BB0_25;
	add.s32 	%r50, %r12, %r5;
	mul.wide.u32 	%rd38, %r50, 4;
	add.s64 	%rd39, %rd2, %rd38;
	ld.global.f32 	%f85, [%rd39];
	mul.wide.u32 	%rd40, %r12, 4;
	add.s64 	%rd41, %rd1, %rd40;
	ld.global.f32 	%f86, [%rd41];
	mul.f32 	%f117, %f85, %f86;
$L__BB0_25:
	add.f32 	%f5, %f137, %f117;
	add.s32 	%r13, %r12, 32;
	setp.ge.s32 	%p16, %r13, %r36;
	mov.f32 	%f118, 0f00000000;
	@%p16 bra 	$L__BB0_27;
	add.s32 	%r51, %r13, %r5;
	mul.wide.u32 	%rd42, %r51, 4;
	add.s64 	%rd43, %rd2, %rd42;
	ld.global.f32 	%f88, [%rd43];
	mul.wide.u32 	%rd44, %r13, 4;
	add.s64 	%rd45, %rd1, %rd44;
	ld.global.f32 	%f89, [%rd45];
	mul.f32 	%f118, %f88, %f89;
$L__BB0_27:
	add.f32 	%f8, %f5, %f118;
	add.s32 	%r14, %r12, 64;
	setp.ge.s32 	%p17, %r14, %r36;
	mov.f32 	%f119, 0f00000000;
	@%p17 bra 	$L__BB0_29;
	add.s32 	%r52, %r14, %r5;
	mul.wide.u32 	%rd46, %r52, 4;
	add.s64 	%rd47, %rd2, %rd46;
	ld.global.f32 	%f91, [%rd47];
	mul.wide.u32 	%rd48, %r14, 4;
	add.s64 	%rd49, %rd1, %rd48;
	ld.global.f32 	%f92, [%rd49];
	mul.f32 	%f119, %f91, %f92;
$L__BB0_29:
	add.f32 	%f11, %f8, %f119;
	add.s32 	%r15, %r12, 96;
	setp.ge.s32 	%p18, %r15, %r36;
	mov.f32 	%f120, 0f00000000;
	@%p18 bra 	$L__BB0_31;
	add.s32 	%r53, %r15, %r5;
	mul.wide.u32 	%rd50, %r53, 4;
	add.s64 	%rd51, %rd2, %rd50;
	ld.global.f32 	%f94, [%rd51];
	mul.wide.u32 	%rd52, %r15, 4;
	add.s64 	%rd53, %rd1, %rd52;
	ld.global.f32 	%f95, [%rd53];
	mul.f32 	%f120, %f94, %f95;
$L__BB0_31:
	add.f32 	%f137, %f11, %f120;
	add.s32 	%r71, %r71, 4;
$L__BB0_32:
	and.b32  	%r54, %r4, 3;
	setp.eq.s32 	%p19, %r54, 0;
	@%p19 bra 	$L__BB0_43;
	setp.eq.s32 	%p20, %r54, 1;
	@%p20 bra 	$L__BB0_39;
	shl.b32 	%r55, %r71, 5;
	or.b32  	%r18, %r55, %r1;
	setp.ge.s32 	%p21, %r18, %r36;
	mov.f32 	%f123, 0f00000000;
	@%p21 bra 	$L__BB0_36;
	add.s32 	%r56, %r18, %r5;
	mul.wide.u32 	%rd54, %r56, 4;
	add.s64 	%rd55, %rd2, %rd54;
	ld.global.f32 	%f98, [%rd55];
	mul.wide.u32 	%rd56, %r18, 4;
	add.s64 	%rd57, %rd1, %rd56;
	ld.global.f32 	%f99, [%rd57];
	mul.f32 	%f123, %f98, %f99;
$L__BB0_36:
	add.f32 	%f19, %f137, %f123;
	add.s32 	%r19, %r18, 32;
	setp.ge.s32 	%p22, %r19, %r36;
	mov.f32 	%f124, 0f00000000;
	@%p22 bra 	$L__BB0_38;
	add.s32 	%r57, %r19, %r5;
	mul.wide.u32 	%rd58, %r57, 4;
	add.s64 	%rd59, %rd2, %rd58;
	ld.global.f32 	%f101, [%rd59];
	mul.wide.u32 	%rd60, %r19, 4;
	add.s64 	%rd61, %rd1, %rd60;
	ld.global.f32 	%f102, [%rd61];
	mul.f32 	%f124, %f101, %f102;
$L__BB0_38:
	add.f32 	%f137, %f19, %f124;
	add.s32 	%r71, %r71, 2;
$L__BB0_39:
	and.b32  	%r58, %r3, 32;
	setp.eq.s32 	%p23, %r58, 0;
	@%p23 bra 	$L__BB0_43;
	shl.b32 	%r59, %r71, 5;
	or.b32  	%r22, %r59, %r1;
	setp.ge.s32 	%p24, %r22, %r36;
	mov.f32 	%f127, 0f00000000;
	@%p24 bra 	$L__BB0_42;
	add.s32 	%r60, %r22, %r5;
	mul.wide.u32 	%rd62, %r60, 4;
	add.s64 	%rd63, %rd2, %rd62;
	ld.global.f32 	%f104, [%rd63];
	mul.wide.u32 	%rd64, %r22, 4;
	add.s64 	%rd65, %rd1, %rd64;
	ld.global.f32 	%f105, [%rd65];
	mul.f32 	%f127, %f104, %f105;
$L__BB0_42:
	add.f32 	%f137, %f137, %f127;
$L__BB0_43:
	mov.b32 	%r61, %f137;
	shfl.sync.down.b32	%r62|%p25, %r61, 16, 31, -1;
	mov.b32 	%f106, %r62;
	add.f32 	%f107, %f137, %f106;
	mov.b32 	%r63, %f107;
	shfl.sync.down.b32	%r64|%p26, %r63, 8, 31, -1;
	mov.b32 	%f108, %r64;
	add.f32 	%f109, %f107, %f108;
	mov.b32 	%r65, %f109;
	shfl.sync.down.b32	%r66|%p27, %r65, 4, 31, -1;
	mov.b32 	%f110, %r66;
	add.f32 	%f111, %f109, %f110;
	mov.b32 	%r67, %f111;
	shfl.sync.down.b32	%r68|%p28, %r67, 2, 31, -1;
	mov.b32 	%f112, %r68;
	add.f32 	%f113, %f111, %f112;
	mov.b32 	%r69, %f113;
	shfl.sync.down.b32	%r70|%p29, %r69, 1, 31, -1;
	mov.b32 	%f114, %r70;
	add.f32 	%f54, %f113, %f114;
	setp.ne.s32 	%p30, %r1, 0;
	@%p30 bra 	$L__BB0_45;
	cvta.to.global.u64 	%rd66, %rd3;
	mul.wide.u32 	%rd67, %r2, 4;
	add.s64 	%rd68, %rd66, %rd67;
	st.global.f32 	[%rd68], %f54;
$L__BB0_45:
	ret;

}


// ===== COMPILED SASS (sm_100) =====

	.target	sm_100

	.elftype	@"ET_EXEC"


//--------------------- .note.nv.tkinfo           --------------------------
	.section	.note.nv.tkinfo,"",@"SHT_NOTE"
	.sectionflags	@"SHF_NOTE_NV_TKINFO"
	.tkinfo
        /*0018*/ 	.word	0x00000002
        /*0030*/ 	.string	""
        /*0030*/ 	.string	"ptxas"
        /*0030*/ 	.string	"Cuda compilation tools, release 13.0, V13.0.88"
        /*0030*/ 	.string	"Build cuda_13.0.r13.0/compiler.36424714_0"
        /*0030*/ 	.string	"-arch sm_100 -m 64 "



//--------------------- .note.nv.cuinfo           --------------------------
	.section	.note.nv.cuinfo,"",@"SHT_NOTE"
	.sectionflags	@"SHF_NOTE_NV_CUINFO"
        /*0018*/ 	.short	0x0002
        /*001a*/ 	.short	0x0064
        /*001c*/ 	.short	0x0082
	.zero		2


//--------------------- .nv.info                  --------------------------
	.section	.nv.info,"",@"SHT_CUDA_INFO"
	.align	4


	//----- nvinfo : EIATTR_REGCOUNT
	.align		4
        /*0000*/ 	.byte	0x04, 0x2f
        /*0002*/ 	.short	(.L_1 - .L_0)
	.align		4
.L_0:
        /*0004*/ 	.word	index@(_Z9sgemv_k32PfS_S_ii)
        /*0008*/ 	.word	0x00000020


	//----- nvinfo : EIATTR_FRAME_SIZE
	.align		4
.L_1:
        /*000c*/ 	.byte	0x04, 0x11
        /*000e*/ 	.short	(.L_3 - .L_2)
	.align		4
.L_2:
        /*0010*/ 	.word	index@(_Z9sgemv_k32PfS_S_ii)
        /*0014*/ 	.word	0x00000000


	//----- nvinfo : EIATTR_MIN_STACK_SIZE
	.align		4
.L_3:
        /*0018*/ 	.byte	0x04, 0x12
        /*001a*/ 	.short	(.L_5 - .L_4)
	.align		4
.L_4:
        /*001c*/ 	.word	index@(_Z9sgemv_k32PfS_S_ii)
        /*0020*/ 	.word	0x00000000
.L_5:


//--------------------- .nv.compat                --------------------------
	.section	.nv.compat,"",@"SHT_CUDA_COMPAT_INFO"
	.align	4
        /*0000*/ 	.byte	0x02, 0x09, 0x00, 0x00, 0x02, 0x02, 0x01, 0x00, 0x02, 0x05, 0x05, 0x00, 0x03, 0x07, 0x01, 0x01
        /*0010*/ 	.byte	0x02, 0x03, 0x00, 0x00, 0x02, 0x06, 0x01, 0x00, 0x04, 0x0b, 0x08, 0x00, 0x09, 0x00, 0x00, 0x00
        /*0020*/ 	.byte	0x00, 0x00, 0x00, 0x00


//--------------------- .nv.info._Z9sgemv_k32PfS_S_ii --------------------------
	.section	.nv.info._Z9sgemv_k32PfS_S_ii,"",@"SHT_CUDA_INFO"
	.sectionflags	@""
	.align	4


	//----- nvinfo : EIATTR_CUDA_API_VERSION
	.align		4
        /*0000*/ 	.byte	0x04, 0x37
        /*0002*/ 	.short	(.L_7 - .L_6)
.L_6:
        /*0004*/ 	.word	0x00000082


	//----- nvinfo : EIATTR_KPARAM_INFO
	.align		4
.L_7:
        /*0008*/ 	.byte	0x04, 0x17
        /*000a*/ 	.short	(.L_9 - .L_8)
.L_8:
        /*000c*/ 	.word	0x00000000
        /*0010*/ 	.short	0x0004
        /*0012*/ 	.short	0x001c
        /*0014*/ 	.byte	0x00, 0xf0, 0x11, 0x00


	//----- nvinfo : EIATTR_KPARAM_INFO
	.align		4
.L_9:
        /*0018*/ 	.byte	0x04, 0x17
        /*001a*/ 	.short	(.L_11 - .L_10)
.L_10:
        /*001c*/ 	.word	0x00000000
        /*0020*/ 	.short	0x0003
        /*0022*/ 	.short	0x0018
        /*0024*/ 	.byte	0x00, 0xf0, 0x11, 0x00


	//----- nvinfo : EIATTR_KPARAM_INFO
	.align		4
.L_11:
        /*0028*/ 	.byte	0x04, 0x17
        /*002a*/ 	.short	(.L_13 - .L_12)
.L_12:
        /*002c*/ 	.word	0x00000000
        /*0030*/ 	.short	0x0002
        /*0032*/ 	.short	0x0010
        /*0034*/ 	.byte	0x00, 0xf5, 0x21, 0x00


	//----- nvinfo : EIATTR_KPARAM_INFO
	.align		4
.L_13:
        /*0038*/ 	.byte	0x04, 0x17
        /*003a*/ 	.short	(.L_15 - .L_14)
.L_14:
        /*003c*/ 	.word	0x00000000
        /*0040*/ 	.short	0x0001
        /*0042*/ 	.short	0x0008
        /*0044*/ 	.byte	0x00, 0xf5, 0x21, 0x00


	//----- nvinfo : EIATTR_KPARAM_INFO
	.align		4
.L_15:
        /*0048*/ 	.byte	0x04, 0x17
        /*004a*/ 	.short	(.L_17 - .L_16)
.L_16:
        /*004c*/ 	.word	0x00000000
        /*0050*/ 	.short	0x0000
        /*0052*/ 	.short	0x0000
        /*0054*/ 	.byte	0x00, 0xf5, 0x21, 0x00


	//----- nvinfo : EIATTR_SPARSE_MMA_MASK
	.align		4
.L_17:
        /*0058*/ 	.byte	0x03, 0x50
        /*005a*/ 	.short	0x0000


	//----- nvinfo : EIATTR_MAXREG_COUNT
	.align		4
        /*005c*/ 	.byte	0x03, 0x1b
        /*005e*/ 	.short	0x00ff


	//----- nvinfo : EIATTR_MERCURY_ISA_VERSION
	.align		4
        /*0060*/ 	.byte	0x03, 0x5f
        /*0062*/ 	.short	0x0101


	//----- nvinfo : EIATTR_COOP_GROUP_MASK_REGIDS
	.align		4
        /*0064*/ 	.byte	0x04, 0x29
        /*0066*/ 	.short	(.L_19 - .L_18)


	//   ....[0]....
.L_18:
        /*0068*/ 	.word	0xffffffff


	//   ....[1]....
        /*006c*/ 	.word	0xffffffff


	//   ....[2]....
        /*0070*/ 	.word	0xffffffff


	//   ....[3]....
        /*0074*/ 	.word	0xffffffff


	//   ....[4]....
        /*0078*/ 	.word	0xffffffff


	//----- nvinfo : EIATTR_COOP_GROUP_INSTR_OFFSETS
	.align		4
.L_19:
        /*007c*/ 	.byte	0x04, 0x28
        /*007e*/ 	.short	(.L_21 - .L_20)


	//   ....[0]....
.L_20:
        /*0080*/ 	.word	0x00001400


	//   ....[1]....
        /*0084*/ 	.word	0x00001430


	//   ....[2]....
        /*0088*/ 	.word	0x00001450


	//   ....[3]....
        /*008c*/ 	.word	0x00001470


	//   ....[4]....
        /*0090*/ 	.word	0x00001490


	//----- nvinfo : EIATTR_VRC_CTA_INIT_COUNT
	.align		4
.L_21:
        /*0094*/ 	.byte	0x02, 0x4a
	.zero		1
	.zero		1


	//----- nvinfo : EIATTR_EXIT_INSTR_OFFSETS
	.align		4
        /*0098*/ 	.byte	0x04, 0x1c
        /*009a*/ 	.short	(.L_23 - .L_22)


	//   ....[0]....
.L_22:
        /*009c*/ 	.word	0x00000040


	//   ....[1]....
        /*00a0*/ 	.word	0x000014a0


	//   ....[2]....
        /*00a4*/ 	.word	0x000014f0


	//----- nvinfo : EIATTR_CRS_STACK_SIZE
	.align		4
.L_23:
        /*00a8*/ 	.byte	0x04, 0x1e
        /*00aa*/ 	.short	(.L_25 - .L_24)
.L_24:
        /*00ac*/ 	.word	0x00000000


	//----- nvinfo : EIATTR_CBANK_PARAM_SIZE
	.align		4
.L_25:
        /*00b0*/ 	.byte	0x03, 0x19
        /*00b2*/ 	.short	0x0020


	//----- nvinfo : EIATTR_PARAM_CBANK
	.align		4
        /*00b4*/ 	.byte	0x04, 0x0a
        /*00b6*/ 	.short	(.L_27 - .L_26)
	.align		4
.L_26:
        /*00b8*/ 	.word	index@(.nv.constant0._Z9sgemv_k32PfS_S_ii)
        /*00bc*/ 	.short	0x0380
        /*00be*/ 	.short	0x0020


	//----- nvinfo : EIATTR_SW_WAR
	.align		4
.L_27:
        /*00c0*/ 	.byte	0x04, 0x36
        /*00c2*/ 	.short	(.L_29 - .L_28)
.L_28:
        /*00c4*/ 	.word	0x00000008
.L_29:


//--------------------- .nv.callgraph             --------------------------
	.section	.nv.callgraph,"",@"SHT_CUDA_CALLGRAPH"
	.align	4
	.sectionentsize	8
	.align		4
        /*0000*/ 	.word	0x00000000
	.align		4
        /*0004*/ 	.word	0xffffffff
	.align		4
        /*0008*/ 	.word	0x00000000
	.align		4
        /*000c*/ 	.word	0xfffffffe
	.align		4
        /*0010*/ 	.word	0x00000000
	.align		4
        /*0014*/ 	.word	0xfffffffd
	.align		4
        /*0018*/ 	.word	0x00000000
	.align		4
        /*001c*/ 	.word	0xfffffffc


//--------------------- .text._Z9sgemv_k32PfS_S_ii --------------------------
	.section	.text._Z9sgemv_k32PfS_S_ii,"ax",@progbits
	.align	128
        .global         _Z9sgemv_k32PfS_S_ii
        .type           _Z9sgemv_k32PfS_S_ii,@function
        .size           _Z9sgemv_k32PfS_S_ii,(.L_x_8 - _Z9sgemv_k32PfS_S_ii)
        .other          _Z9sgemv_k32PfS_S_ii,@"STO_CUDA_ENTRY STV_DEFAULT"
_Z9sgemv_k32PfS_S_ii:
.text._Z9sgemv_k32PfS_S_ii:
[----:B------:R-:W-:Y:S01]  /*0000*/  LDC R1, c[0x0][0x37c] ;  /* 0x0000df00ff017b82 */ /* 0x000fe20000000800 */
[----:B------:R-:W0:Y:S01]  /*0010*/  S2R R0, SR_CTAID.X ;  /* 0x0000000000007919 */ /* 0x000e220000002500 */
[----:B------:R-:W0:Y:S02]  /*0020*/  LDCU UR4, c[0x0][0x398] ;  /* 0x00007300ff0477ac */ /* 0x000e240008000800 */
[----:B0-----:R-:W-:-:S13]  /*0030*/  ISETP.GE.AND P0, PT, R0, UR4, PT ;  /* 0x0000000400007c0c */ /* 0x001fda000bf06270 */
[----:B------:R-:W-:Y:S05]  /*0040*/  @P0 EXIT ;  /* 0x000000000000094d */ /* 0x000fea0003800000 */
[----:B------:R-:W0:Y:S01]  /*0050*/  S2R R3, SR_TID.X ;  /* 0x0000000000037919 */ /* 0x000e220000002100 */
[----:B------:R-:W1:Y:S01]  /*0060*/  LDCU UR6, c[0x0][0x39c] ;  /* 0x00007380ff0677ac */ /* 0x000e620008000800 */
[----:B------:R-:W-:Y:S01]  /*0070*/  HFMA2 R5, -RZ, RZ, 0, 0 ;  /* 0x00000000ff057431 */ /* 0x000fe200000001ff */
[----:B------:R-:W2:Y:S01]  /*0080*/  LDCU.64 UR10, c[0x0][0x358] ;  /* 0x00006b00ff0a77ac */ /* 0x000ea20008000a00 */
[----:B-1----:R-:W-:Y:S01]  /*0090*/  UISETP.GE.AND UP0, UPT, UR6, 0x1, UPT ;  /* 0x000000010600788c */ /* 0x002fe2000bf06270 */
[----:B0-----:R-:W-:-:S08]  /*00a0*/  LOP3.LUT R3, R3, 0x1f, RZ, 0xc0, !PT ;  /* 0x0000001f03037812 */ /* 0x001fd000078ec0ff */
[----:B--2---:R-:W-:Y:S05]  /*00b0*/  BRA.U !UP0, `(.L_x_0) ;  /* 0x0000001108d07547 */ /* 0x004fea000b800000 */
[----:B------:R-:W-:Y:S01]  /*00c0*/  UISETP.GE.U32.AND UP0, UPT, UR6, 0xe1, UPT ;  /* 0x000000e10600788c */ /* 0x000fe2000bf06070 */
[----:B------:R-:W-:Y:S01]  /*00d0*/  CS2R R4, SRZ ;  /* 0x0000000000047805 */ /* 0x000fe2000001ff00 */
[----:B------:R-:W-:-:S04]  /*00e0*/  UIADD3 UR7, UPT, UPT, UR6, 0x1f, URZ ;  /* 0x0000001f06077890 */ /* 0x000fc8000fffe0ff */
[----:B------:R-:W-:-:S04]  /*00f0*/  USHF.R.U32.HI UR4, URZ, 0x5, UR7 ;  /* 0x00000005ff047899 */ /* 0x000fc80008011607 */
[----:B------:R-:W-:Y:S01]  /*0100*/  ULOP3.LUT UR8, UR4, 0x7, URZ, 0xc0, !UPT ;  /* 0x0000000704087892 */ /* 0x000fe2000f8ec0ff */
[----:B------:R-:W-:Y:S11]  /*0110*/  BRA.U !UP0, `(.L_x_1) ;  /* 0x0000000d082c7547 */ /* 0x000ff6000b800000 */
[----:B------:R-:W-:Y:S01]  /*0120*/  LOP3.LUT R2, R3, 0x80, RZ, 0xfc, !PT ;  /* 0x0000008003027812 */ /* 0x000fe200078efcff */
[----:B------:R-:W0:Y:S01]  /*0130*/  LDC.64 R8, c[0x0][0x380] ;  /* 0x0000e000ff087b82 */ /* 0x000e220000000a00 */
[----:B------:R-:W-:Y:S02]  /*0140*/  IMAD R6, R0, UR6, R3 ;  /* 0x0000000600067c24 */ /* 0x000fe4000f8e0203 */
[----:B------:R-:W-:-:S04]  /*0150*/  IADD3 R5, PT, PT, R2, -0x60, RZ ;  /* 0xffffffa002057810 */ /* 0x000fc80007ffe0ff */
[----:B------:R-:W-:Y:S01]  /*0160*/  ISETP.GE.AND P2, PT, R5, UR6, PT ;  /* 0x0000000605007c0c */ /* 0x000fe2000bf46270 */
[----:B------:R-:W1:Y:S08]  /*0170*/  LDC.64 R10, c[0x0][0x388] ;  /* 0x0000e200ff0a7b82 */ /* 0x000e700000000a00 */
[----:B------:R-:W2:Y:S04]  /*0180*/  LDC.64 R12, c[0x0][0x380] ;  /* 0x0000e000ff0c7b82 */ /* 0x000ea80000000a00 */
[----:B------:R-:W-:-:S02]  /*0190*/  @!P2 IADD3 R7, PT, PT, R6, 0x20, RZ ;  /* 0x000000200607a810 */ /* 0x000fc40007ffe0ff */
[----:B------:R-:W-:Y:S02]  /*01a0*/  MOV R23, RZ ;  /* 0x000000ff00177202 */ /* 0x000fe40000000f00 */
[----:B------:R-:W3:Y:S01]  /*01b0*/  LDC.64 R26, c[0x0][0x388] ;  /* 0x0000e200ff1a7b82 */ /* 0x000ee20000000a00 */
[----:B0-----:R-:W-:-:S06]  /*01c0*/  @!P2 IMAD.WIDE.U32 R8, R7, 0x4, R8 ;  /* 0x000000040708a825 */ /* 0x001fcc00078e0008 */
[----:B------:R-:W4:Y:S01]  /*01d0*/  @!P2 LDG.E R8, desc[UR10][R8.64] ;  /* 0x0000000a0808a981 */ /* 0x000f22000c1e1900 */
[----:B-1----:R-:W-:Y:S01]  /*01e0*/  @!P2 IMAD.WIDE.U32 R10, R5, 0x4, R10 ;  /* 0x00000004050aa825 */ /* 0x002fe200078e000a */
[----:B------:R-:W0:Y:S04]  /*01f0*/  LDC.64 R28, c[0x0][0x380] ;  /* 0x0000e000ff1c7b82 */ /* 0x000e280000000a00 */
[----:B------:R-:W4:Y:S01]  /*0200*/  @!P2 LDG.E R15, desc[UR10][R10.64] ;  /* 0x0000000a0a0fa981 */ /* 0x000f22000c1e1900 */
[----:B------:R-:W-:-:S03]  /*0210*/  ISETP.GE.AND P0, PT, R2, UR6, PT ;  /* 0x0000000602007c0c */ /* 0x000fc6000bf06270 */
[----:B------:R-:W1:Y:S01]  /*0220*/  LDC.64 R4, c[0x0][0x388] ;  /* 0x0000e200ff047b82 */ /* 0x000e620000000a00 */
[----:B------:R-:W-:-:S07]  /*0230*/  IADD3 R21, PT, PT, R2, -0x40, RZ ;  /* 0xffffffc002157810 */ /* 0x000fce0007ffe0ff */
[----:B------:R-:W5:Y:S02]  /*0240*/  LDC.64 R24, c[0x0][0x388] ;  /* 0x0000e200ff187b82 */ /* 0x000f640000000a00 */
[----:B------:R-:W-:-:S05]  /*0250*/  @!P0 IADD3 R17, PT, PT, R6, 0x80, RZ ;  /* 0x0000008006118810 */ /* 0x000fca0007ffe0ff */
[----:B--2---:R-:W-:Y:S02]  /*0260*/  @!P0 IMAD.WIDE.U32 R12, R17, 0x4, R12 ;  /* 0x00000004110c8825 */ /* 0x004fe400078e000c */
[----:B------:R-:W2:Y:S03]  /*0270*/  LDC.64 R16, c[0x0][0x380] ;  /* 0x0000e000ff107b82 */ /* 0x000ea60000000a00 */
[----:B------:R3:W5:Y:S01]  /*0280*/  @!P0 LDG.E R11, desc[UR10][R12.64] ;  /* 0x0000000a0c0b8981 */ /* 0x000762000c1e1900 */
[C---:B-1----:R-:W-:Y:S01]  /*0290*/  @!P0 IMAD.WIDE.U32 R4, R2.reuse, 0x4, R4 ;  /* 0x0000000402048825 */ /* 0x042fe200078e0004 */
[----:B------:R-:W-:-:S04]  /*02a0*/  IADD3 R7, PT, PT, R2, -0x80, RZ ;  /* 0xffffff8002077810 */ /* 0x000fc80007ffe0ff */
[----:B------:R1:W5:Y:S01]  /*02b0*/  @!P0 LDG.E R20, desc[UR10][R4.64] ;  /* 0x0000000a04148981 */ /* 0x000362000c1e1900 */
[----:B---3--:R-:W3:Y:S01]  /*02c0*/  LDC.64 R12, c[0x0][0x380] ;  /* 0x0000e000ff0c7b82 */ /* 0x008ee20000000a00 */
[C---:B------:R-:W-:Y:S02]  /*02d0*/  IADD3 R19, PT, PT, R2.reuse, -0x20, RZ ;  /* 0xffffffe002137810 */ /* 0x040fe40007ffe0ff */
[----:B------:R-:W-:Y:S02]  /*02e0*/  ISETP.GE.AND P1, PT, R7, UR6, PT ;  /* 0x0000000607007c0c */ /* 0x000fe4000bf26270 */
[----:B-1----:R-:W-:-:S04]  /*02f0*/  IADD3 R5, PT, PT, R2, 0x20, RZ ;  /* 0x0000002002057810 */ /* 0x002fc80007ffe0ff */
[----:B------:R-:W-:Y:S02]  /*0300*/  ISETP.GE.AND P4, PT, R5, UR6, PT ;  /* 0x0000000605007c0c */ /* 0x000fe4000bf86270 */
[----:B------:R-:W-:-:S05]  /*0310*/  ISETP.GE.AND P3, PT, R19, UR6, PT ;  /* 0x0000000613007c0c */ /* 0x000fca000bf66270 */
[----:B------:R-:W-:-:S04]  /*0320*/  @!P1 IMAD.WIDE.U32 R26, R7, 0x4, R26 ;  /* 0x00000004071a9825 */ /* 0x000fc800078e001a */
[C---:B0-----:R-:W-:Y:S01]  /*0330*/  @!P1 IMAD.WIDE.U32 R28, R6.reuse, 0x4, R28 ;  /* 0x00000004061c9825 */ /* 0x041fe200078e001c */
[----:B------:R0:W5:Y:S04]  /*0340*/  @!P1 LDG.E R4, desc[UR10][R26.64] ;  /* 0x0000000a1a049981 */ /* 0x000168000c1e1900 */
[----:B------:R1:W5:Y:S01]  /*0350*/  @!P1 LDG.E R7, desc[UR10][R28.64] ;  /* 0x0000000a1c079981 */ /* 0x000362000c1e1900 */
[----:B------:R-:W-:Y:S01]  /*0360*/  @!P3 IADD3 R18, PT, PT, R6, 0x60, RZ ;  /* 0x000000600612b810 */ /* 0x000fe20007ffe0ff */
[----:B0-----:R-:W0:Y:S01]  /*0370*/  LDC.64 R26, c[0x0][0x388] ;  /* 0x0000e200ff1a7b82 */ /* 0x001e220000000a00 */
[----:B-1----:R-:W-:-:S04]  /*0380*/  IADD3 R29, PT, PT, R2, 0x40, RZ ;  /* 0x00000040021d7810 */ /* 0x002fc80007ffe0ff */
[----:B------:R-:W-:Y:S01]  /*0390*/  ISETP.GE.AND P5, PT, R29, UR6, PT ;  /* 0x000000061d007c0c */ /* 0x000fe2000bfa6270 */
[----:B0-----:R-:W-:-:S05]  /*03a0*/  @!P4 IMAD.WIDE.U32 R26, R5, 0x4, R26 ;  /* 0x00000004051ac825 */ /* 0x001fca00078e001a */
[----:B------:R-:W5:Y:S01]  /*03b0*/  @!P4 LDG.E R5, desc[UR10][R26.64] ;  /* 0x0000000a1a05c981 */ /* 0x000f62000c1e1900 */
[----:B----4-:R-:W-:Y:S02]  /*03c0*/  @!P2 FMUL R23, R8, R15 ;  /* 0x0000000f0817a220 */ /* 0x010fe40000400000 */
[----:B------:R-:W0:Y:S01]  /*03d0*/  LDC.64 R8, c[0x0][0x388] ;  /* 0x0000e200ff087b82 */ /* 0x000e220000000a00 */
[----:B------:R-:W-:-:S07]  /*03e0*/  ISETP.GE.AND P2, PT, R21, UR6, PT ;  /* 0x0000000615007c0c */ /* 0x000fce000bf46270 */
[----:B------:R-:W1:Y:S06]  /*03f0*/  LDC.64 R14, c[0x0][0x380] ;  /* 0x0000e000ff0e7b82 */ /* 0x000e6c0000000a00 */
[----:B------:R-:W-:-:S05]  /*0400*/  @!P2 IADD3 R10, PT, PT, R6, 0x40, RZ ;  /* 0x00000040060aa810 */ /* 0x000fca0007ffe0ff */
[----:B--2---:R-:W-:Y:S01]  /*0410*/  @!P2 IMAD.WIDE.U32 R16, R10, 0x4, R16 ;  /* 0x000000040a10a825 */ /* 0x004fe200078e0010 */
[----:B------:R-:W-:-:S03]  /*0420*/  @!P4 IADD3 R10, PT, PT, R6, 0xa0, RZ ;  /* 0x000000a0060ac810 */ /* 0x000fc60007ffe0ff */
[----:B0-----:R-:W-:-:S04]  /*0430*/  @!P3 IMAD.WIDE.U32 R8, R19, 0x4, R8 ;  /* 0x000000041308b825 */ /* 0x001fc800078e0008 */
[----:B---3--:R-:W-:Y:S02]  /*0440*/  @!P4 IMAD.WIDE.U32 R12, R10, 0x4, R12 ;  /* 0x000000040a0cc825 */ /* 0x008fe400078e000c */
[----:B------:R-:W2:Y:S02]  /*0450*/  @!P3 LDG.E R9, desc[UR10][R8.64] ;  /* 0x0000000a0809b981 */ /* 0x000ea4000c1e1900 */
[----:B-1----:R-:W-:Y:S02]  /*0460*/  @!P3 IMAD.WIDE.U32 R14, R18, 0x4, R14 ;  /* 0x00000004120eb825 */ /* 0x002fe400078e000e */
[----:B------:R-:W0:Y:S02]  /*0470*/  LDC.64 R18, c[0x0][0x380] ;  /* 0x0000e000ff127b82 */ /* 0x000e240000000a00 */
[----:B-----5:R-:W-:Y:S01]  /*0480*/  @!P2 IMAD.WIDE.U32 R24, R21, 0x4, R24 ;  /* 0x000000041518a825 */ /* 0x020fe200078e0018 */
[----:B------:R1:W2:Y:S04]  /*0490*/  @!P3 LDG.E R22, desc[UR10][R14.64] ;  /* 0x0000000a0e16b981 */ /* 0x0002a8000c1e1900 */
[----:B------:R3:W4:Y:S04]  /*04a0*/  @!P4 LDG.E R8, desc[UR10][R12.64] ;  /* 0x0000000a0c08c981 */ /* 0x000728000c1e1900 */
[----:B------:R-:W5:Y:S01]  /*04b0*/  @!P2 LDG.E R21, desc[UR10][R16.64] ;  /* 0x0000000a1015a981 */ /* 0x000f62000c1e1900 */
[----:B-1----:R-:W1:Y:S03]  /*04c0*/  LDC.64 R14, c[0x0][0x380] ;  /* 0x0000e000ff0e7b82 */ /* 0x002e660000000a00 */
[----:B------:R3:W5:Y:S05]  /*04d0*/  @!P2 LDG.E R10, desc[UR10][R24.64] ;  /* 0x0000000a180aa981 */ /* 0x00076a000c1e1900 */
[----:B---3--:R-:W3:Y:S01]  /*04e0*/  LDC.64 R12, c[0x0][0x388] ;  /* 0x0000e200ff0c7b82 */ /* 0x008ee20000000a00 */
[----:B------:R-:W-:-:S07]  /*04f0*/  IADD3 R25, PT, PT, R2, 0x60, RZ ;  /* 0x0000006002197810 */ /* 0x000fce0007ffe0ff */
[----:B------:R-:W1:Y:S01]  /*0500*/  LDC.64 R16, c[0x0][0x388] ;  /* 0x0000e200ff107b82 */ /* 0x000e620000000a00 */
[----:B------:R-:W-:Y:S02]  /*0510*/  ISETP.GE.AND P6, PT, R25, UR6, PT ;  /* 0x0000000619007c0c */ /* 0x000fe4000bfc6270 */
[----:B------:R-:W-:-:S05]  /*0520*/  @!P5 IADD3 R24, PT, PT, R6, 0xc0, RZ ;  /* 0x000000c00618d810 */ /* 0x000fca0007ffe0ff */
[----:B0-----:R-:W-:-:S06]  /*0530*/  @!P5 IMAD.WIDE.U32 R18, R24, 0x4, R18 ;  /* 0x000000041812d825 */ /* 0x001fcc00078e0012 */
[----:B------:R-:W-:Y:S01]  /*0540*/  @!P6 IADD3 R24, PT, PT, R6, 0xe0, RZ ;  /* 0x000000e00618e810 */ /* 0x000fe20007ffe0ff */
[----:B------:R-:W4:Y:S01]  /*0550*/  @!P5 LDG.E R18, desc[UR10][R18.64] ;  /* 0x0000000a1212d981 */ /* 0x000f22000c1e1900 */
[----:B---3--:R-:W-:-:S04]  /*0560*/  @!P5 IMAD.WIDE.U32 R12, R29, 0x4, R12 ;  /* 0x000000041d0cd825 */ /* 0x008fc800078e000c */
[----:B-1----:R-:W-:Y:S02]  /*0570*/  @!P6 IMAD.WIDE.U32 R14, R24, 0x4, R14 ;  /* 0x00000004180ee825 */ /* 0x002fe400078e000e */
[----:B------:R-:W3:Y:S02]  /*0580*/  @!P5 LDG.E R13, desc[UR10][R12.64] ;  /* 0x0000000a0c0dd981 */ /* 0x000ee4000c1e1900 */
[----:B------:R-:W-:Y:S02]  /*0590*/  @!P6 IMAD.WIDE.U32 R16, R25, 0x4, R16 ;  /* 0x000000041910e825 */ /* 0x000fe400078e0010 */
[----:B------:R-:W3:Y:S04]  /*05a0*/  @!P6 LDG.E R14, desc[UR10][R14.64] ;  /* 0x0000000a0e0ee981 */ /* 0x000ee8000c1e1900 */
[----:B------:R-:W3:Y:S01]  /*05b0*/  @!P6 LDG.E R17, desc[UR10][R16.64] ;  /* 0x0000000a1011e981 */ /* 0x000ee2000c1e1900 */
[----:B------:R-:W-:-:S02]  /*05c0*/  HFMA2 R24, -RZ, RZ, 0, 0 ;  /* 0x00000000ff187431 */ /* 0x000fc400000001ff */
[----:B------:R-:W-:Y:S01]  /*05d0*/  @!P1 FMUL R24, R7, R4 ;  /* 0x0000000407189220 */ /* 0x000fe20000400000 */
[----:B------:R-:W-:-:S03]  /*05e0*/  HFMA2 R7, -RZ, RZ, 0, 0 ;  /* 0x00000000ff077431 */ /* 0x000fc600000001ff */
[----:B------:R-:W-:Y:S01]  /*05f0*/  FADD R24, RZ, R24 ;  /* 0x00000018ff187221 */ /* 0x000fe20000000000 */
[----:B------:R-:W-:-:S03]  /*0600*/  MOV R4, RZ ;  /* 0x000000ff00047202 */ /* 0x000fc60000000f00 */
[----:B------:R-:W-:Y:S01]  /*0610*/  FADD R23, R24, R23 ;  /* 0x0000001718177221 */ /* 0x000fe20000000000 */
[----:B------:R-:W-:-:S04]  /*0620*/  ULOP3.LUT UR9, UR4, 0x3fffff8, URZ, 0xc0, !UPT ;  /* 0x03fffff804097892 */ /* 0x000fc8000f8ec0ff */
[----:B------:R-:W-:-:S04]  /*0630*/  UIADD3 UR5, UPT, UPT, -UR9, 0x8, URZ ;  /* 0x0000000809057890 */ /* 0x000fc8000fffe1ff */
[----:B------:R-:W-:Y:S01]  /*0640*/  UISETP.NE.AND UP0, UPT, UR5, URZ, UPT ;  /* 0x000000ff0500728c */ /* 0x000fe2000bf05270 */
[----:B--2---:R-:W-:Y:S01]  /*0650*/  @!P3 FMUL R7, R22, R9 ;  /* 0x000000091607b220 */ /* 0x004fe20000400000 */
[----:B-----5:R-:W-:-:S04]  /*0660*/  @!P2 FMUL R4, R21, R10 ;  /* 0x0000000a1504a220 */ /* 0x020fc80000400000 */
[----:B------:R-:W-:Y:S01]  /*0670*/  FADD R4, R23, R4 ;  /* 0x0000000417047221 */ /* 0x000fe20000000000 */
[----:B------:R-:W-:-:S03]  /*0680*/  MOV R10, RZ ;  /* 0x000000ff000a7202 */ /* 0x000fc60000000f00 */
[----:B------:R-:W-:Y:S01]  /*0690*/  FADD R7, R4, R7 ;  /* 0x0000000704077221 */ /* 0x000fe20000000000 */
[----:B------:R-:W-:Y:S02]  /*06a0*/  HFMA2 R4, -RZ, RZ, 0, 0 ;  /* 0x00000000ff047431 */ /* 0x000fe400000001ff */
[----:B------:R-:W-:-:S04]  /*06b0*/  @!P0 FMUL R10, R11, R20 ;  /* 0x000000140b0a8220 */ /* 0x000fc80000400000 */
[----:B------:R-:W-:Y:S01]  /*06c0*/  FADD R9, R7, R10 ;  /* 0x0000000a07097221 */ /* 0x000fe20000000000 */
[----:B----4-:R-:W-:Y:S01]  /*06d0*/  @!P4 FMUL R4, R8, R5 ;  /* 0x000000050804c220 */ /* 0x010fe20000400000 */
[----:B------:R-:W-:Y:S01]  /*06e0*/  HFMA2 R7, -RZ, RZ, 0, 0 ;  /* 0x00000000ff077431 */ /* 0x000fe200000001ff */
[----:B------:R-:W-:Y:S02]  /*06f0*/  MOV R5, RZ ;  /* 0x000000ff00057202 */ /* 0x000fe40000000f00 */
[----:B------:R-:W-:Y:S01]  /*0700*/  FADD R4, R9, R4 ;  /* 0x0000000409047221 */ /* 0x000fe20000000000 */
[----:B---3--:R-:W-:-:S04]  /*0710*/  @!P5 FMUL R5, R18, R13 ;  /* 0x0000000d1205d220 */ /* 0x008fc80000400000 */
[----:B------:R-:W-:Y:S01]  /*0720*/  FADD R8, R4, R5 ;  /* 0x0000000504087221 */ /* 0x000fe20000000000 */
[----:B------:R-:W-:Y:S01]  /*0730*/  @!P6 FMUL R7, R14, R17 ;  /* 0x000000110e07e220 */ /* 0x000fe20000400000 */
[----:B------:R-:W-:-:S03]  /*0740*/  MOV R4, UR9 ;  /* 0x0000000900047c02 */ /* 0x000fc60008000f00 */
[----:B------:R-:W-:Y:S01]  /*0750*/  FADD R5, R8, R7 ;  /* 0x0000000708057221 */ /* 0x000fe20000000000 */
[----:B------:R-:W-:Y:S06]  /*0760*/  BRA.U !UP0, `(.L_x_1) ;  /* 0x0000000508987547 */ /* 0x000fec000b800000 */
[----:B------:R-:W-:Y:S01]  /*0770*/  IADD3 R2, PT, PT, R2, 0x100, RZ ;  /* 0x0000010002027810 */ /* 0x000fe20007ffe0ff */
[----:B------:R-:W0:Y:S01]  /*0780*/  LDCU UR6, c[0x0][0x39c] ;  /* 0x00007380ff0677ac */ /* 0x000e220008000800 */
[----:B------:R-:W-:-:S07]  /*0790*/  IADD3 R6, PT, PT, R6, 0x100, RZ ;  /* 0x0000010006067810 */ /* 0x000fce0007ffe0ff */
.L_x_2:
[----:B------:R-:W1:Y:S01]  /*07a0*/  LDC.64 R16, c[0x0][0x388] ;  /* 0x0000e200ff107b82 */ /* 0x000e620000000a00 */
[----:B------:R-:W-:-:S04]  /*07b0*/  IADD3 R7, PT, PT, R2, -0x80, RZ ;  /* 0xffffff8002077810 */ /* 0x000fc80007ffe0ff */
[----:B0-----:R-:W-:-:S03]  /*07c0*/  ISETP.GE.AND P3, PT, R7, UR6, PT ;  /* 0x0000000607007c0c */ /* 0x001fc6000bf66270 */
[----:B------:R-:W0:Y:S01]  /*07d0*/  LDC.64 R14, c[0x0][0x380] ;  /* 0x0000e000ff0e7b82 */ /* 0x000e220000000a00 */
[----:B------:R-:W-:-:S07]  /*07e0*/  IADD3 R9, PT, PT, R2, -0x40, RZ ;  /* 0xffffffc002097810 */ /* 0x000fce0007ffe0ff */
[----:B------:R-:W2:Y:S02]  /*07f0*/  LDC.64 R12, c[0x0][0x380] ;  /* 0x0000e000ff0c7b82 */ /* 0x000ea40000000a00 */
[----:B-1----:R-:W-:-:S06]  /*0800*/  @!P3 IMAD.WIDE.U32 R16, R7, 0x4, R16 ;  /* 0x000000040710b825 */ /* 0x002fcc00078e0010 */
[----:B------:R-:W1:Y:S01]  /*0810*/  LDC.64 R26, c[0x0][0x388] ;  /* 0x0000e200ff1a7b82 */ /* 0x000e620000000a00 */
[----:B------:R-:W3:Y:S01]  /*0820*/  @!P3 LDG.E R10, desc[UR10][R16.64] ;  /* 0x0000000a100ab981 */ /* 0x000ee2000c1e1900 */
[----:B0-----:R-:W-:Y:S01]  /*0830*/  @!P3 IMAD.WIDE.U32 R14, R6, 0x4, R14 ;  /* 0x00000004060eb825 */ /* 0x001fe200078e000e */
[----:B------:R-:W-:-:S05]  /*0840*/  IADD3 R23, PT, PT, R2, -0x60, RZ ;  /* 0xffffffa002177810 */ /* 0x000fca0007ffe0ff */
[----:B------:R-:W0:Y:S01]  /*0850*/  LDC.64 R20, c[0x0][0x388] ;  /* 0x0000e200ff147b82 */ /* 0x000e220000000a00 */
[----:B------:R4:W3:Y:S01]  /*0860*/  @!P3 LDG.E R11, desc[UR10][R14.64] ;  /* 0x0000000a0e0bb981 */ /* 0x0008e2000c1e1900 */
[----:B------:R-:W-:Y:S02]  /*0870*/  ISETP.GE.AND P1, PT, R9, UR6, PT ;  /* 0x0000000609007c0c */ /* 0x000fe4000bf26270 */
[----:B------:R-:W-:-:S04]  /*0880*/  ISETP.GE.AND P2, PT, R23, UR6, PT ;  /* 0x0000000617007c0c */ /* 0x000fc8000bf46270 */
[----:B------:R-:W5:Y:S01]  /*0890*/  LDC.64 R24, c[0x0][0x380] ;  /* 0x0000e000ff187b82 */ /* 0x000f620000000a00 */
[----:B------:R-:W-:-:S07]  /*08a0*/  MOV R8, RZ ;  /* 0x000000ff00087202 */ /* 0x000fce0000000f00 */
[----:B------:R-:W5:Y:S01]  /*08b0*/  LDC.64 R18, c[0x0][0x380] ;  /* 0x0000e000ff127b82 */ /* 0x000f620000000a00 */
[----:B----4-:R-:W-:-:S05]  /*08c0*/  @!P1 IADD3 R15, PT, PT, R6, 0x40, RZ ;  /* 0x00000040060f9810 */ /* 0x010fca0007ffe0ff */
[----:B--2---:R-:W-:Y:S01]  /*08d0*/  @!P1 IMAD.WIDE.U32 R12, R15, 0x4, R12 ;  /* 0x000000040f0c9825 */ /* 0x004fe200078e000c */
[----:B------:R-:W-:Y:S01]  /*08e0*/  IADD3 R7, PT, PT, R2, -0x20, RZ ;  /* 0xffffffe002077810 */ /* 0x000fe20007ffe0ff */
[----:B------:R-:W2:Y:S03]  /*08f0*/  LDC.64 R14, c[0x0][0x380] ;  /* 0x0000e000ff0e7b82 */ /* 0x000ea60000000a00 */
[----:B------:R4:W2:Y:S01]  /*0900*/  @!P1 LDG.E R22, desc[UR10][R12.64] ;  /* 0x0000000a0c169981 */ /* 0x0008a2000c1e1900 */
[----:B------:R-:W-:Y:S01]  /*0910*/  ISETP.GE.AND P0, PT, R7, UR6, PT ;  /* 0x0000000607007c0c */ /* 0x000fe2000bf06270 */
[----:B-1----:R-:W-:Y:S01]  /*0920*/  @!P2 IMAD.WIDE.U32 R26, R23, 0x4, R26 ;  /* 0x00000004171aa825 */ /* 0x002fe200078e001a */
[C---:B------:R-:W-:Y:S02]  /*0930*/  @!P2 IADD3 R17, PT, PT, R6.reuse, 0x20, RZ ;  /* 0x000000200611a810 */ /* 0x040fe40007ffe0ff */
[----:B------:R-:W1:Y:S02]  /*0940*/  LDC.64 R28, c[0x0][0x380] ;  /* 0x0000e000ff1c7b82 */ /* 0x000e640000000a00 */
[----:B------:R5:W2:Y:S06]  /*0950*/  @!P2 LDG.E R23, desc[UR10][R26.64] ;  /* 0x0000000a1a17a981 */ /* 0x000aac000c1e1900 */
[----:B----4-:R-:W4:Y:S01]  /*0960*/  LDC.64 R12, c[0x0][0x388] ;  /* 0x0000e200ff0c7b82 */ /* 0x010f220000000a00 */
[----:B0-----:R-:W-:Y:S01]  /*0970*/  @!P1 IMAD.WIDE.U32 R20, R9, 0x4, R20 ;  /* 0x0000000409149825 */ /* 0x001fe200078e0014 */
[----:B------:R-:W-:-:S06]  /*0980*/  @!P0 IADD3 R9, PT, PT, R6, 0x60, RZ ;  /* 0x0000006006098810 */ /* 0x000fcc0007ffe0ff */
[----:B-----5:R-:W0:Y:S01]  /*0990*/  LDC.64 R26, c[0x0][0x388] ;  /* 0x0000e200ff1a7b82 */ /* 0x020e220000000a00 */
[----:B------:R-:W-:Y:S01]  /*09a0*/  @!P2 IMAD.WIDE.U32 R24, R17, 0x4, R24 ;  /* 0x000000041118a825 */ /* 0x000fe200078e0018 */
[C---:B------:R-:W-:Y:S01]  /*09b0*/  IADD3 R17, PT, PT, R2.reuse, 0x20, RZ ;  /* 0x0000002002117810 */ /* 0x040fe20007ffe0ff */
[----:B------:R-:W5:Y:S02]  /*09c0*/  @!P1 LDG.E R21, desc[UR10][R20.64] ;  /* 0x0000000a14159981 */ /* 0x000f64000c1e1900 */
[----:B------:R-:W-:Y:S01]  /*09d0*/  @!P0 IMAD.WIDE.U32 R18, R9, 0x4, R18 ;  /* 0x0000000409128825 */ /* 0x000fe200078e0012 */
[----:B------:R-:W-:Y:S01]  /*09e0*/  ISETP.GE.AND P4, PT, R17, UR6, PT ;  /* 0x0000000611007c0c */ /* 0x000fe2000bf86270 */
[----:B------:R1:W5:Y:S04]  /*09f0*/  @!P2 LDG.E R24, desc[UR10][R24.64] ;  /* 0x0000000a1818a981 */ /* 0x000368000c1e1900 */
[----:B------:R1:W5:Y:S02]  /*0a00*/  @!P0 LDG.E R20, desc[UR10][R18.64] ;  /* 0x0000000a12148981 */ /* 0x000364000c1e1900 */
[----:B-1----:R-:W-:-:S02]  /*0a10*/  IADD3 R25, PT, PT, R2, 0x60, RZ ;  /* 0x0000006002197810 */ /* 0x002fc40007ffe0ff */
[----:B------:R-:W-:-:S04]  /*0a20*/  IADD3 R19, PT, PT, R2, 0x40, RZ ;  /* 0x0000004002137810 */ /* 0x000fc80007ffe0ff */
[----:B0-----:R-:W-:Y:S02]  /*0a30*/  @!P4 IMAD.WIDE.U32 R26, R17, 0x4, R26 ;  /* 0x00000004111ac825 */ /* 0x001fe400078e001a */
[----:B------:R-:W0:Y:S01]  /*0a40*/  LDC.64 R16, c[0x0][0x380] ;  /* 0x0000e000ff107b82 */ /* 0x000e220000000a00 */
[----:B------:R-:W-:Y:S02]  /*0a50*/  ISETP.GE.AND P5, PT, R19, UR6, PT ;  /* 0x0000000613007c0c */ /* 0x000fe4000bfa6270 */
[----:B------:R-:W-:Y:S01]  /*0a60*/  ISETP.GE.AND P6, PT, R25, UR6, PT ;  /* 0x0000000619007c0c */ /* 0x000fe2000bfc6270 */
[----:B------:R-:W5:Y:S10]  /*0a70*/  @!P4 LDG.E R26, desc[UR10][R26.64] ;  /* 0x0000000a1a1ac981 */ /* 0x000f74000c1e1900 */
[----:B------:R-:W-:Y:S01]  /*0a80*/  @!P5 IADD3 R18, PT, PT, R6, 0xc0, RZ ;  /* 0x000000c00612d810 */ /* 0x000fe20007ffe0ff */
[----:B---3--:R-:W-:-:S02]  /*0a90*/  @!P3 FMUL R8, R11, R10 ;  /* 0x0000000a0b08b220 */ /* 0x008fc40000400000 */
[----:B------:R-:W1:Y:S01]  /*0aa0*/  LDC.64 R10, c[0x0][0x388] ;  /* 0x0000e200ff0a7b82 */ /* 0x000e620000000a00 */
[----:B------:R-:W-:-:S13]  /*0ab0*/  ISETP.GE.AND P3, PT, R2, UR6, PT ;  /* 0x0000000602007c0c */ /* 0x000fda000bf66270 */
[----:B------:R-:W-:Y:S01]  /*0ac0*/  @!P3 IADD3 R9, PT, PT, R6, 0x80, RZ ;  /* 0x000000800609b810 */ /* 0x000fe20007ffe0ff */
[----:B----4-:R-:W-:-:S04]  /*0ad0*/  @!P3 IMAD.WIDE.U32 R12, R2, 0x4, R12 ;  /* 0x00000004020cb825 */ /* 0x010fc800078e000c */
[----:B--2---:R-:W-:Y:S02]  /*0ae0*/  @!P3 IMAD.WIDE.U32 R14, R9, 0x4, R14 ;  /* 0x00000004090eb825 */ /* 0x004fe400078e000e */
[----:B------:R2:W3:Y:S02]  /*0af0*/  @!P3 LDG.E R9, desc[UR10][R12.64] ;  /* 0x0000000a0c09b981 */ /* 0x0004e4000c1e1900 */
[----:B-1----:R-:W-:-:S06]  /*0b00*/  @!P0 IMAD.WIDE.U32 R10, R7, 0x4, R10 ;  /* 0x00000004070a8825 */ /* 0x002fcc00078e000a */
[----:B------:R-:W4:Y:S01]  /*0b10*/  @!P0 LDG.E R11, desc[UR10][R10.64] ;  /* 0x0000000a0a0b8981 */ /* 0x000f22000c1e1900 */
[----:B--2---:R-:W1:Y:S03]  /*0b20*/  LDC.64 R12, c[0x0][0x380] ;  /* 0x0000e000ff0c7b82 */ /* 0x004e660000000a00 */
[----:B------:R2:W3:Y:S05]  /*0b30*/  @!P3 LDG.E R10, desc[UR10][R14.64] ;  /* 0x0000000a0e0ab981 */ /* 0x0004ea000c1e1900 */
[----:B--2---:R-:W2:Y:S01]  /*0b40*/  LDC.64 R14, c[0x0][0x388] ;  /* 0x0000e200ff0e7b82 */ /* 0x004ea20000000a00 */
[----:B-1----:R-:W-:Y:S01]  /*0b50*/  @!P5 IMAD.WIDE.U32 R12, R18, 0x4, R12 ;  /* 0x00000004120cd825 */ /* 0x002fe200078e000c */
[----:B------:R-:W-:-:S05]  /*0b60*/  @!P6 IADD3 R18, PT, PT, R6, 0xe0, RZ ;  /* 0x000000e00612e810 */ /* 0x000fca0007ffe0ff */
[----:B0-----:R-:W-:Y:S01]  /*0b70*/  @!P6 IMAD.WIDE.U32 R16, R18, 0x4, R16 ;  /* 0x000000041210e825 */ /* 0x001fe200078e0010 */
[----:B------:R-:W-:Y:S01]  /*0b80*/  @!P4 IADD3 R7, PT, PT, R6, 0xa0, RZ ;  /* 0x000000a00607c810 */ /* 0x000fe20007ffe0ff */
[----:B------:R0:W3:Y:S02]  /*0b90*/  @!P5 LDG.E R12, desc[UR10][R12.64] ;  /* 0x0000000a0c0cd981 */ /* 0x0000e4000c1e1900 */
[----:B--2---:R-:W-:Y:S02]  /*0ba0*/  @!P5 IMAD.WIDE.U32 R14, R19, 0x4, R14 ;  /* 0x00000004130ed825 */ /* 0x004fe400078e000e */
[----:B------:R-:W2:Y:S01]  /*0bb0*/  @!P6 LDG.E R16, desc[UR10][R16.64] ;  /* 0x0000000a1010e981 */ /* 0x000ea2000c1e1900 */
[----:B------:R-:W1:Y:S01]  /*0bc0*/  LDC.64 R18, c[0x0][0x388] ;  /* 0x0000e200ff127b82 */ /* 0x000e620000000a00 */
[----:B------:R-:W-:Y:S02]  /*0bd0*/  @!P4 IMAD.WIDE.U32 R28, R7, 0x4, R28 ;  /* 0x00000004071cc825 */ /* 0x000fe400078e001c */
[----:B------:R4:W2:Y:S04]  /*0be0*/  @!P5 LDG.E R15, desc[UR10][R14.64] ;  /* 0x0000000a0e0fd981 */ /* 0x0008a8000c1e1900 */
[----:B------:R-:W2:Y:S01]  /*0bf0*/  @!P4 LDG.E R7, desc[UR10][R28.64] ;  /* 0x0000000a1c07c981 */ /* 0x000ea2000c1e1900 */
[----:B-1----:R-:W-:-:S06]  /*0c00*/  @!P6 IMAD.WIDE.U32 R18, R25, 0x4, R18 ;  /* 0x000000041912e825 */ /* 0x002fcc00078e0012 */
[----:B------:R-:W2:Y:S01]  /*0c10*/  @!P6 LDG.E R19, desc[UR10][R18.64] ;  /* 0x0000000a1213e981 */ /* 0x000ea2000c1e1900 */
[----:B------:R-:W-:Y:S02]  /*0c20*/  HFMA2 R25, -RZ, RZ, 0, 0 ;  /* 0x00000000ff197431 */ /* 0x000fe400000001ff */
[----:B------:R-:W-:Y:S01]  /*0c30*/  FADD R8, R8, R5 ;  /* 0x0000000508087221 */ /* 0x000fe20000000000 */
[----:B-----5:R-:W-:Y:S01]  /*0c40*/  @!P2 FMUL R25, R24, R23 ;  /* 0x000000171819a220 */ /* 0x020fe20000400000 */
[----:B------:R-:W-:-:S03]  /*0c50*/  MOV R5, RZ ;  /* 0x000000ff00057202 */ /* 0x000fc60000000f00 */
[----:B------:R-:W-:Y:S01]  /*0c60*/  FADD R24, R8, R25 ;  /* 0x0000001908187221 */ /* 0x000fe20000000000 */
[----:B------:R-:W-:Y:S02]  /*0c70*/  HFMA2 R8, -RZ, RZ, 0, 0 ;  /* 0x00000000ff087431 */ /* 0x000fe400000001ff */
[----:B------:R-:W-:-:S04]  /*0c80*/  @!P1 FMUL R5, R22, R21 ;  /* 0x0000001516059220 */ /* 0x000fc80000400000 */
[----:B0-----:R-:W-:Y:S01]  /*0c90*/  FADD R13, R24, R5 ;  /* 0x00000005180d7221 */ /* 0x001fe20000000000 */
[----:B------:R-:W-:Y:S01]  /*0ca0*/  MOV R5, RZ ;  /* 0x000000ff00057202 */ /* 0x000fe20000000f00 */
[----:B------:R-:W-:-:S04]  /*0cb0*/  UIADD3 UR5, UPT, UPT, UR5, 0x8, URZ ;  /* 0x0000000805057890 */ /* 0x000fc8000fffe0ff */
[----:B------:R-:W-:Y:S01]  /*0cc0*/  UISETP.NE.AND UP0, UPT, UR5, URZ, UPT ;  /* 0x000000ff0500728c */ /* 0x000fe2000bf05270 */
[----:B------:R-:W-:Y:S02]  /*0cd0*/  IADD3 R6, PT, PT, R6, 0x100, RZ ;  /* 0x0000010006067810 */ /* 0x000fe40007ffe0ff */
[----:B------:R-:W-:Y:S01]  /*0ce0*/  IADD3 R2, PT, PT, R2, 0x100, RZ ;  /* 0x0000010002027810 */ /* 0x000fe20007ffe0ff */
[----:B----4-:R-:W-:-:S04]  /*0cf0*/  @!P0 FMUL R8, R20, R11 ;  /* 0x0000000b14088220 */ /* 0x010fc80000400000 */
[----:B------:R-:W-:Y:S01]  /*0d00*/  FADD R14, R13, R8 ;  /* 0x000000080d0e7221 */ /* 0x000fe20000000000 */
[----:B------:R-:W-:Y:S02]  /*0d10*/  HFMA2 R8, -RZ, RZ, 0, 0 ;  /* 0x00000000ff087431 */ /* 0x000fe400000001ff */
[----:B---3--:R-:W-:-:S04]  /*0d20*/  @!P3 FMUL R5, R10, R9 ;  /* 0x000000090a05b220 */ /* 0x008fc80000400000 */
[----:B------:R-:W-:Y:S01]  /*0d30*/  FADD R9, R14, R5 ;  /* 0x000000050e097221 */ /* 0x000fe20000000000 */
[----:B------:R-:W-:Y:S01]  /*0d40*/  MOV R5, RZ ;  /* 0x000000ff00057202 */ /* 0x000fe20000000f00 */
[----:B--2---:R-:W-:Y:S01]  /*0d50*/  @!P5 FMUL R5, R12, R15 ;  /* 0x0000000f0c05d220 */ /* 0x004fe20000400000 */
[----:B------:R-:W-:Y:S01]  /*0d60*/  @!P4 FMUL R8, R7, R26 ;  /* 0x0000001a0708c220 */ /* 0x000fe20000400000 */
[----:B------:R-:W-:-:S03]  /*0d70*/  HFMA2 R7, -RZ, RZ, 0, 0 ;  /* 0x00000000ff077431 */ /* 0x000fc600000001ff */
[----:B------:R-:W-:-:S04]  /*0d80*/  FADD R8, R9, R8 ;  /* 0x0000000809087221 */ /* 0x000fc80000000000 */
[----:B------:R-:W-:Y:S01]  /*0d90*/  FADD R8, R8, R5 ;  /* 0x0000000508087221 */ /* 0x000fe20000000000 */
[----:B------:R-:W-:-:S04]  /*0da0*/  @!P6 FMUL R7, R16, R19 ;  /* 0x000000131007e220 */ /* 0x000fc80000400000 */
[----:B------:R-:W-:Y:S01]  /*0db0*/  FADD R5, R8, R7 ;  /* 0x0000000708057221 */ /* 0x000fe20000000000 */
[----:B------:R-:W-:Y:S06]  /*0dc0*/  BRA.U UP0, `(.L_x_2) ;  /* 0xfffffff900747547 */ /* 0x000fec000b83ffff */
.L_x_1:
[----:B------:R-:W-:-:S09]  /*0dd0*/  UISETP.NE.AND UP0, UPT, UR8, URZ, UPT ;  /* 0x000000ff0800728c */ /* 0x000fd2000bf05270 */
[----:B------:R-:W-:Y:S05]  /*0de0*/  BRA.U !UP0, `(.L_x_0) ;  /* 0x0000000508847547 */ /* 0x000fea000b800000 */
[----:B------:R-:W-:Y:S02]  /*0df0*/  UISETP.GE.U32.AND UP0, UPT, UR8, 0x4, UPT ;  /* 0x000000040800788c */ /* 0x000fe4000bf06070 */
[----:B------:R-:W-:-:S07]  /*0e00*/  ULOP3.LUT UP1, UR4, UR4, 0x3, URZ, 0xc0, !UPT ;  /* 0x0000000304047892 */ /* 0x000fce000f82c0ff */
[----:B------:R-:W-:Y:S05]  /*0e10*/  BRA.U !UP0, `(.L_x_3) ;  /* 0x0000000108c47547 */ /* 0x000fea000b800000 */
[----:B------:R-:W0:Y:S01]  /*0e20*/  LDC.64 R20, c[0x0][0x380] ;  /* 0x0000e000ff147b82 */ /* 0x000e220000000a00 */
[----:B------:R-:W-:-:S04]  /*0e30*/  LEA R2, R4, R3, 0x5 ;  /* 0x0000000304027211 */ /* 0x000fc800078e28ff */
[C---:B------:R-:W-:Y:S02]  /*0e40*/  ISETP.GE.AND P0, PT, R2.reuse, UR6, PT ;  /* 0x0000000602007c0c */ /* 0x040fe4000bf06270 */
[C---:B------:R-:W-:Y:S01]  /*0e50*/  IADD3 R27, PT, PT, R2.reuse, 0x20, RZ ;  /* 0x00000020021b7810 */ /* 0x040fe20007ffe0ff */
[----:B------:R-:W1:Y:S01]  /*0e60*/  LDC.64 R18, c[0x0][0x388] ;  /* 0x0000e200ff127b82 */ /* 0x000e620000000a00 */
[C---:B------:R-:W-:Y:S02]  /*0e70*/  IADD3 R23, PT, PT, R2.reuse, 0x40, RZ ;  /* 0x0000004002177810 */ /* 0x040fe40007ffe0ff */
[----:B------:R-:W-:Y:S02]  /*0e80*/  ISETP.GE.AND P1, PT, R27, UR6, PT ;  /* 0x000000061b007c0c */ /* 0x000fe4000bf26270 */
[----:B------:R-:W-:Y:S02]  /*0e90*/  IADD3 R25, PT, PT, R2, 0x60, RZ ;  /* 0x0000006002197810 */ /* 0x000fe40007ffe0ff */
[----:B------:R-:W-:Y:S01]  /*0ea0*/  ISETP.GE.AND P2, PT, R23, UR6, PT ;  /* 0x0000000617007c0c */ /* 0x000fe2000bf46270 */
[----:B------:R-:W2:Y:S01]  /*0eb0*/  LDC.64 R6, c[0x0][0x388] ;  /* 0x0000e200ff067b82 */ /* 0x000ea20000000a00 */
[----:B------:R-:W-:Y:S01]  /*0ec0*/  ISETP.GE.AND P3, PT, R25, UR6, PT ;  /* 0x0000000619007c0c */ /* 0x000fe2000bf66270 */
[----:B------:R-:W-:-:S06]  /*0ed0*/  @!P0 IMAD R29, R0, UR6, R2 ;  /* 0x00000006001d8c24 */ /* 0x000fcc000f8e0202 */
[----:B------:R-:W3:Y:S01]  /*0ee0*/  LDC.64 R10, c[0x0][0x380] ;  /* 0x0000e000ff0a7b82 */ /* 0x000ee20000000a00 */
[----:B0-----:R-:W-:-:S04]  /*0ef0*/  @!P0 IMAD.WIDE.U32 R20, R29, 0x4, R20 ;  /* 0x000000041d148825 */ /* 0x001fc800078e0014 */
[----:B------:R-:W-:Y:S02]  /*0f00*/  @!P1 IMAD R29, R0, UR6, R27 ;  /* 0x00000006001d9c24 */ /* 0x000fe4000f8e021b */
[----:B------:R-:W4:Y:S01]  /*0f10*/  @!P0 LDG.E R20, desc[UR10][R20.64] ;  /* 0x0000000a14148981 */ /* 0x000f22000c1e1900 */
[----:B------:R-:W0:Y:S01]  /*0f20*/  LDC.64 R14, c[0x0][0x380] ;  /* 0x0000e000ff0e7b82 */ /* 0x000e220000000a00 */
[----:B-1----:R-:W-:-:S06]  /*0f30*/  @!P0 IMAD.WIDE.U32 R18, R2, 0x4, R18 ;  /* 0x0000000402128825 */ /* 0x002fcc00078e0012 */
[----:B------:R-:W4:Y:S01]  /*0f40*/  @!P0 LDG.E R19, desc[UR10][R18.64] ;  /* 0x0000000a12138981 */ /* 0x000f22000c1e1900 */
[----:B------:R-:W1:Y:S08]  /*0f50*/  LDC.64 R8, c[0x0][0x388] ;  /* 0x0000e200ff087b82 */ /* 0x000e700000000a00 */
[----:B------:R-:W5:Y:S08]  /*0f60*/  LDC.64 R12, c[0x0][0x380] ;  /* 0x0000e000ff0c7b82 */ /* 0x000f700000000a00 */
[----:B------:R-:W5:Y:S01]  /*0f70*/  LDC.64 R16, c[0x0][0x388] ;  /* 0x0000e200ff107b82 */ /* 0x000f620000000a00 */
[----:B--2---:R-:W-:-:S04]  /*0f80*/  @!P1 IMAD.WIDE.U32 R6, R27, 0x4, R6 ;  /* 0x000000041b069825 */ /* 0x004fc800078e0006 */
[----:B---3--:R-:W-:Y:S02]  /*0f90*/  @!P1 IMAD.WIDE.U32 R10, R29, 0x4, R10 ;  /* 0x000000041d0a9825 */ /* 0x008fe400078e000a */
[----:B------:R2:W3:Y:S02]  /*0fa0*/  @!P1 LDG.E R7, desc[UR10][R6.64] ;  /* 0x0000000a06079981 */ /* 0x0004e4000c1e1900 */
[C---:B------:R-:W-:Y:S02]  /*0fb0*/  @!P2 IMAD R27, R0.reuse, UR6, R23 ;  /* 0x00000006001bac24 */ /* 0x040fe4000f8e0217 */
[----:B------:R-:W-:Y:S01]  /*0fc0*/  @!P3 IMAD R29, R0, UR6, R25 ;  /* 0x00000006001dbc24 */ /* 0x000fe2000f8e0219 */
[----:B------:R4:W3:Y:S01]  /*0fd0*/  @!P1 LDG.E R10, desc[UR10][R10.64] ;  /* 0x0000000a0a0a9981 */ /* 0x0008e2000c1e1900 */
[----:B0-----:R-:W-:-:S04]  /*0fe0*/  @!P2 IMAD.WIDE.U32 R14, R27, 0x4, R14 ;  /* 0x000000041b0ea825 */ /* 0x001fc800078e000e */
[----:B-1----:R-:W-:Y:S02]  /*0ff0*/  @!P2 IMAD.WIDE.U32 R8, R23, 0x4, R8 ;  /* 0x000000041708a825 */ /* 0x002fe400078e0008 */
[----:B------:R-:W3:Y:S02]  /*1000*/  @!P2 LDG.E R14, desc[UR10][R14.64] ;  /* 0x0000000a0e0ea981 */ /* 0x000ee4000c1e1900 */
[----:B-----5:R-:W-:Y:S02]  /*1010*/  @!P3 IMAD.WIDE.U32 R12, R29, 0x4, R12 ;  /* 0x000000041d0cb825 */ /* 0x020fe400078e000c */
[----:B------:R-:W5:Y:S02]  /*1020*/  @!P2 LDG.E R9, desc[UR10][R8.64] ;  /* 0x0000000a0809a981 */ /* 0x000f64000c1e1900 */
[----:B------:R-:W-:Y:S02]  /*1030*/  @!P3 IMAD.WIDE.U32 R16, R25, 0x4, R16 ;  /* 0x000000041910b825 */ /* 0x000fe400078e0010 */
[----:B------:R-:W5:Y:S04]  /*1040*/  @!P3 LDG.E R12, desc[UR10][R12.64] ;  /* 0x0000000a0c0cb981 */ /* 0x000f68000c1e1900 */
[----:B------:R-:W5:Y:S01]  /*1050*/  @!P3 LDG.E R17, desc[UR10][R16.64] ;  /* 0x0000000a1011b981 */ /* 0x000f62000c1e1900 */
[----:B--2---:R-:W-:Y:S01]  /*1060*/  HFMA2 R6, -RZ, RZ, 0, 0 ;  /* 0x00000000ff067431 */ /* 0x004fe200000001ff */
[----:B------:R-:W-:-:S02]  /*1070*/  MOV R2, RZ ;  /* 0x000000ff00027202 */ /* 0x000fc40000000f00 */
[----:B------:R-:W-:Y:S01]  /*1080*/  IADD3 R4, PT, PT, R4, 0x4, RZ ;  /* 0x0000000404047810 */ /* 0x000fe20007ffe0ff */
[----:B----4-:R-:W-:-:S04]  /*1090*/  @!P0 FMUL R2, R20, R19 ;  /* 0x0000001314028220 */ /* 0x010fc80000400000 */
[----:B------:R-:W-:Y:S01]  /*10a0*/  FADD R11, R5, R2 ;  /* 0x00000002050b7221 */ /* 0x000fe20000000000 */
[----:B------:R-:W-:Y:S01]  /*10b0*/  HFMA2 R5, -RZ, RZ, 0, 0 ;  /* 0x00000000ff057431 */ /* 0x000fe200000001ff */
[----:B------:R-:W-:Y:S01]  /*10c0*/  MOV R2, RZ ;  /* 0x000000ff00027202 */ /* 0x000fe20000000f00 */
[----:B---3--:R-:W-:-:S04]  /*10d0*/  @!P1 FMUL R6, R10, R7 ;  /* 0x000000070a069220 */ /* 0x008fc80000400000 */
[----:B------:R-:W-:Y:S01]  /*10e0*/  FADD R11, R11, R6 ;  /* 0x000000060b0b7221 */ /* 0x000fe20000000000 */
[----:B-----5:R-:W-:-:S04]  /*10f0*/  @!P2 FMUL R2, R14, R9 ;  /* 0x000000090e02a220 */ /* 0x020fc80000400000 */
[----:B------:R-:W-:Y:S01]  /*1100*/  FADD R2, R11, R2 ;  /* 0x000000020b027221 */ /* 0x000fe20000000000 */
[----:B------:R-:W-:-:S04]  /*1110*/  @!P3 FMUL R5, R12, R17 ;  /* 0x000000110c05b220 */ /* 0x000fc80000400000 */
[----:B------:R-:W-:-:S07]  /*1120*/  FADD R5, R2, R5 ;  /* 0x0000000502057221 */ /* 0x000fce0000000000 */
.L_x_3:
[----:B------:R-:W-:Y:S05]  /*1130*/  BRA.U !UP1, `(.L_x_0) ;  /* 0x0000000109b07547 */ /* 0x000fea000b800000 */
[----:B------:R-:W-:Y:S02]  /*1140*/  UISETP.NE.AND UP0, UPT, UR4, 0x1, UPT ;  /* 0x000000010400788c */ /* 0x000fe4000bf05270 */
[----:B------:R-:W-:-:S07]  /*1150*/  ULOP3.LUT UP1, URZ, UR7, 0x20, URZ, 0xc0, !UPT ;  /* 0x0000002007ff7892 */ /* 0x000fce000f82c0ff */
[----:B------:R-:W-:Y:S05]  /*1160*/  BRA.U !UP0, `(.L_x_4) ;  /* 0x0000000108647547 */ /* 0x000fea000b800000 */
[----:B------:R-:W0:Y:S01]  /*1170*/  LDC.64 R10, c[0x0][0x380] ;  /* 0x0000e000ff0a7b82 */ /* 0x000e220000000a00 */
[----:B------:R-:W-:-:S04]  /*1180*/  LEA R19, R4, R3, 0x5 ;  /* 0x0000000304137211 */ /* 0x000fc800078e28ff */
[C---:B------:R-:W-:Y:S02]  /*1190*/  ISETP.GE.AND P0, PT, R19.reuse, UR6, PT ;  /* 0x0000000613007c0c */ /* 0x040fe4000bf06270 */
[----:B------:R-:W-:Y:S01]  /*11a0*/  IADD3 R17, PT, PT, R19, 0x20, RZ ;  /* 0x0000002013117810 */ /* 0x000fe20007ffe0ff */
[----:B------:R-:W1:Y:S03]  /*11b0*/  LDC.64 R12, c[0x0][0x388] ;  /* 0x0000e200ff0c7b82 */ /* 0x000e660000000a00 */
[----:B------:R-:W-:-:S05]  /*11c0*/  ISETP.GE.AND P1, PT, R17, UR6, PT ;  /* 0x0000000611007c0c */ /* 0x000fca000bf26270 */
[----:B------:R-:W2:Y:S02]  /*11d0*/  LDC.64 R8, c[0x0][0x380] ;  /* 0x0000e000ff087b82 */ /* 0x000ea40000000a00 */
[----:B------:R-:W-:-:S06]  /*11e0*/  @!P0 IMAD R15, R0, UR6, R19 ;  /* 0x00000006000f8c24 */ /* 0x000fcc000f8e0213 */
[----:B------:R-:W3:Y:S01]  /*11f0*/  LDC.64 R6, c[0x0][0x388] ;  /* 0x0000e200ff067b82 */ /* 0x000ee20000000a00 */
[----:B0-----:R-:W-:-:S04]  /*1200*/  @!P0 IMAD.WIDE.U32 R10, R15, 0x4, R10 ;  /* 0x000000040f0a8825 */ /* 0x001fc800078e000a */
[----:B------:R-:W-:Y:S02]  /*1210*/  @!P1 IMAD R15, R0, UR6, R17 ;  /* 0x00000006000f9c24 */ /* 0x000fe4000f8e0211 */
[----:B------:R-:W4:Y:S01]  /*1220*/  @!P0 LDG.E R10, desc[UR10][R10.64] ;  /* 0x0000000a0a0a8981 */ /* 0x000f22000c1e1900 */
[----:B-1----:R-:W-:-:S06]  /*1230*/  @!P0 IMAD.WIDE.U32 R12, R19, 0x4, R12 ;  /* 0x00000004130c8825 */ /* 0x002fcc00078e000c */
[----:B------:R-:W4:Y:S01]  /*1240*/  @!P0 LDG.E R13, desc[UR10][R12.64] ;  /* 0x0000000a0c0d8981 */ /* 0x000f22000c1e1900 */
[----:B--2---:R-:W-:-:S06]  /*1250*/  @!P1 IMAD.WIDE.U32 R8, R15, 0x4, R8 ;  /* 0x000000040f089825 */ /* 0x004fcc00078e0008 */
[----:B------:R-:W2:Y:S01]  /*1260*/  @!P1 LDG.E R8, desc[UR10][R8.64] ;  /* 0x0000000a08089981 */ /* 0x000ea2000c1e1900 */
[----:B---3--:R-:W-:-:S06]  /*1270*/  @!P1 IMAD.WIDE.U32 R6, R17, 0x4, R6 ;  /* 0x0000000411069825 */ /* 0x008fcc00078e0006 */
[----:B------:R-:W2:Y:S01]  /*1280*/  @!P1 LDG.E R7, desc[UR10][R6.64] ;  /* 0x0000000a06079981 */ /* 0x000ea2000c1e1900 */
[----:B------:R-:W-:Y:S01]  /*1290*/  HFMA2 R14, -RZ, RZ, 0, 0 ;  /* 0x00000000ff0e7431 */ /* 0x000fe200000001ff */
[----:B------:R-:W-:Y:S02]  /*12a0*/  MOV R2, RZ ;  /* 0x000000ff00027202 */ /* 0x000fe40000000f00 */
[----:B------:R-:W-:Y:S01]  /*12b0*/  IADD3 R4, PT, PT, R4, 0x2, RZ ;  /* 0x0000000204047810 */ /* 0x000fe20007ffe0ff */
[----:B----4-:R-:W-:-:S04]  /*12c0*/  @!P0 FMUL R2, R10, R13 ;  /* 0x0000000d0a028220 */ /* 0x010fc80000400000 */
[----:B------:R-:W-:Y:S01]  /*12d0*/  FADD R5, R5, R2 ;  /* 0x0000000205057221 */ /* 0x000fe20000000000 */
[----:B--2---:R-:W-:-:S04]  /*12e0*/  @!P1 FMUL R14, R8, R7 ;  /* 0x00000007080e9220 */ /* 0x004fc80000400000 */
[----:B------:R-:W-:-:S07]  /*12f0*/  FADD R5, R5, R14 ;  /* 0x0000000e05057221 */ /* 0x000fce0000000000 */
.L_x_4:
[----:B------:R-:W-:Y:S05]  /*1300*/  BRA.U !UP1, `(.L_x_0) ;  /* 0x00000001093c7547 */ /* 0x000fea000b800000 */
[----:B------:R-:W-:Y:S01]  /*1310*/  LEA R13, R4, R3, 0x5 ;  /* 0x00000003040d7211 */ /* 0x000fe200078e28ff */
[----:B------:R-:W-:Y:S01]  /*1320*/  BSSY.RECONVERGENT B0, `(.L_x_5) ;  /* 0x000000c000007945 */ /* 0x000fe20003800200 */
[----:B------:R-:W-:Y:S02]  /*1330*/  MOV R2, RZ ;  /* 0x000000ff00027202 */ /* 0x000fe40000000f00 */
[----:B------:R-:W-:-:S13]  /*1340*/  ISETP.GE.AND P0, PT, R13, UR6, PT ;  /* 0x000000060d007c0c */ /* 0x000fda000bf06270 */
[----:B------:R-:W-:Y:S05]  /*1350*/  @P0 BRA `(.L_x_6) ;  /* 0x0000000000200947 */ /* 0x000fea0003800000 */
[----:B------:R-:W0:Y:S01]  /*1360*/  LDC.64 R6, c[0x0][0x380] ;  /* 0x0000e000ff067b82 */ /* 0x000e220000000a00 */
[----:B------:R-:W-:-:S07]  /*1370*/  IMAD R11, R0, UR6, R13 ;  /* 0x00000006000b7c24 */ /* 0x000fce000f8e020d */
[----:B------:R-:W1:Y:S01]  /*1380*/  LDC.64 R8, c[0x0][0x388] ;  /* 0x0000e200ff087b82 */ /* 0x000e620000000a00 */
[----:B0-----:R-:W-:-:S06]  /*1390*/  IMAD.WIDE.U32 R6, R11, 0x4, R6 ;  /* 0x000000040b067825 */ /* 0x001fcc00078e0006 */
[----:B------:R-:W2:Y:S01]  /*13a0*/  LDG.E R6, desc[UR10][R6.64] ;  /* 0x0000000a06067981 */ /* 0x000ea2000c1e1900 */
[----:B-1----:R-:W-:-:S06]  /*13b0*/  IMAD.WIDE.U32 R8, R13, 0x4, R8 ;  /* 0x000000040d087825 */ /* 0x002fcc00078e0008 */
[----:B------:R-:W2:Y:S02]  /*13c0*/  LDG.E R9, desc[UR10][R8.64] ;  /* 0x0000000a08097981 */ /* 0x000ea4000c1e1900 */
[----:B--2---:R-:W-:-:S07]  /*13d0*/  FMUL R2, R6, R9 ;  /* 0x0000000906027220 */ /* 0x004fce0000400000 */
.L_x_6:
[----:B------:R-:W-:Y:S05]  /*13e0*/  BSYNC.RECONVERGENT B0 ;  /* 0x0000000000007941 */ /* 0x000fea0003800200 */
.L_x_5:
[----:B------:R-:W-:-:S07]  /*13f0*/  FADD R5, R5, R2 ;  /* 0x0000000205057221 */ /* 0x000fce0000000000 */
.L_x_0:
[----:B------:R-:W0:Y:S01]  /*1400*/  SHFL.DOWN PT, R2, R5, 0x10, 0x1f ;  /* 0x0a001f0005027f89 */ /* 0x000e2200000e0000 */
[----:B------:R-:W-:Y:S01]  /*1410*/  ISETP.NE.AND P0, PT, R3, RZ, PT ;  /* 0x000000ff0300720c */ /* 0x000fe20003f05270 */
[----:B0-----:R-:W-:-:S05]  /*1420*/  FADD R2, R2, R5 ;  /* 0x0000000502027221 */ /* 0x001fca0000000000 */
[----:B------:R-:W0:Y:S02]  /*1430*/  SHFL.DOWN PT, R7, R2, 0x8, 0x1f ;  /* 0x09001f0002077f89 */ /* 0x000e2400000e0000 */
[----:B0-----:R-:W-:-:S05]  /*1440*/  FADD R7, R2, R7 ;  /* 0x0000000702077221 */ /* 0x001fca0000000000 */
[----:B------:R-:W0:Y:S02]  /*1450*/  SHFL.DOWN PT, R4, R7, 0x4, 0x1f ;  /* 0x08801f0007047f89 */ /* 0x000e2400000e0000 */
[----:B0-----:R-:W-:-:S05]  /*1460*/  FADD R4, R7, R4 ;  /* 0x0000000407047221 */ /* 0x001fca0000000000 */
[----:B------:R-:W0:Y:S02]  /*1470*/  SHFL.DOWN PT, R9, R4, 0x2, 0x1f ;  /* 0x08401f0004097f89 */ /* 0x000e2400000e0000 */
[----:B0-----:R-:W-:-:S05]  /*1480*/  FADD R9, R4, R9 ;  /* 0x0000000904097221 */ /* 0x001fca0000000000 */
[----:B------:R0:W1:Y:S01]  /*1490*/  SHFL.DOWN PT, R6, R9, 0x1, 0x1f ;  /* 0x08201f0009067f89 */ /* 0x00006200000e0000 */
[----:B------:R-:W-:Y:S05]  /*14a0*/  @P0 EXIT ;  /* 0x000000000000094d */ /* 0x000fea0003800000 */
[----:B------:R-:W2:Y:S01]  /*14b0*/  LDC.64 R2, c[0x0][0x390] ;  /* 0x0000e400ff027b82 */ /* 0x000ea20000000a00 */
[----:B01----:R-:W-:Y:S01]  /*14c0*/  FADD R9, R9, R6 ;  /* 0x0000000609097221 */ /* 0x003fe20000000000 */
[----:B--2---:R-:W-:-:S05]  /*14d0*/  IMAD.WIDE.U32 R2, R0, 0x4, R2 ;  /* 0x0000000400027825 */ /* 0x004fca00078e0002 */
[----:B------:R-:W-:Y:S01]  /*14e0*/  STG.E desc[UR10][R2.64], R9 ;  /* 0x0000000902007986 */ /* 0x000fe2000c10190a */
[----:B------:R-:W-:Y:S05]  /*14f0*/  EXIT ;  /* 0x000000000000794d */ /* 0x000fea0003800000 */
.L_x_7:
[----:B------:R-:W-:-:S00]  /*1500*/  BRA `(.L_x_7) ;  /* 0xfffffffc00fc7947 */ /* 0x000fc0000383ffff */
[----:B------:R-:W-:-:S00]  /*1510*/  NOP ;  /* 0x0000000000007918 */ /* 0x000fc00000000000 */
        /* <DEDUP_REMOVED lines=14> */
.L_x_8:


//--------------------- .nv.shared.reserved.0     --------------------------
	.section	.nv.shared.reserved.0,"aw",@nobits
	.weak		__nv_reservedSMEM_offset_0_alias
	.size		__nv_reservedSMEM_offset_0_alias, 0, 64
	.other		__nv_reservedSMEM_offset_0_alias,@"STO_CUDA_RESERVED_SHARED STV_DEFAULT"
__nv_reservedSMEM_offset_0_alias:
	.zero		0
	.zero		64


//--------------------- .nv.constant0._Z9sgemv_k32PfS_S_ii --------------------------
	.section	.nv.constant0._Z9sgemv_k32PfS_S_ii,"a",@progbits
	.sectionflags	@""
	.align	4
.nv.constant0._Z9sgemv_k32PfS_S_ii:
	.zero		928


//--------------------- SYMBOLS --------------------------

	.type		.nv.reservedSmem.offset0,@object
	.size		.nv.reservedSmem.offset0,0x4
